//
// Generated by NVIDIA NVVM Compiler
//
// Compiler Build ID: CL-36424714
// Cuda compilation tools, release 13.0, V13.0.88
// Based on NVVM 20.0.0
//

.version 9.0
.target sm_100
.address_size 64

	// .globl	_Z16calculate_forcesiPfS_S_S_S_

.visible .entry _Z16calculate_forcesiPfS_S_S_S_(
	.param .u32 _Z16calculate_forcesiPfS_S_S_S__param_0,
	.param .u64 .ptr .align 1 _Z16calculate_forcesiPfS_S_S_S__param_1,
	.param .u64 .ptr .align 1 _Z16calculate_forcesiPfS_S_S_S__param_2,
	.param .u64 .ptr .align 1 _Z16calculate_forcesiPfS_S_S_S__param_3,
	.param .u64 .ptr .align 1 _Z16calculate_forcesiPfS_S_S_S__param_4,
	.param .u64 .ptr .align 1 _Z16calculate_forcesiPfS_S_S_S__param_5
)
{
	.reg .pred 	%p<2>;
	.reg .b32 	%r<13>;
	.reg .b32 	%f<9>;
	.reg .b64 	%rd<13>;
	.reg .b64 	%fd<7>;

	ld.param.u32 	%r3, [_Z16calculate_forcesiPfS_S_S_S__param_0];
	ld.param.u64 	%rd1, [_Z16calculate_forcesiPfS_S_S_S__param_1];
	ld.param.u64 	%rd2, [_Z16calculate_forcesiPfS_S_S_S__param_3];
	ld.param.u64 	%rd3, [_Z16calculate_forcesiPfS_S_S_S__param_5];
	mov.u32 	%r5, %ctaid.x;
	mov.u32 	%r6, %ntid.x;
	mov.u32 	%r7, %tid.x;
	mad.lo.s32 	%r1, %r5, %r6, %r7;
	mov.u32 	%r8, %ctaid.y;
	mov.u32 	%r9, %ntid.y;
	mov.u32 	%r10, %tid.y;
	mad.lo.s32 	%r11, %r8, %r9, %r10;
	max.s32 	%r12, %r1, %r11;
	setp.ge.s32 	%p1, %r12, %r3;
	@%p1 bra 	$L__BB0_2;
	cvta.to.global.u64 	%rd4, %rd1;
	cvta.to.global.u64 	%rd5, %rd2;
	cvta.to.global.u64 	%rd6, %rd3;
	mul.wide.s32 	%rd7, %r1, 4;
	add.s64 	%rd8, %rd4, %rd7;
	ld.global.f32 	%f1, [%rd8];
	mul.wide.u32 	%rd9, %r11, 4;
	add.s64 	%rd10, %rd5, %rd9;
	ld.global.f32 	%f2, [%rd10];
	sub.f32 	%f3, %f1, %f2;
	cvt.f64.f32 	%fd1, %f3;
	add.s64 	%rd11, %rd6, %rd7;
	ld.global.f32 	%f4, [%rd11];
	cvt.f64.f32 	%fd2, %f4;
	fma.rn.f64 	%fd3, %fd1, 0d3FB999999999999A, %fd2;
	cvt.rn.f32.f64 	%f5, %fd3;
	st.global.f32 	[%rd11], %f5;
	sub.f32 	%f6, %f2, %f1;
	cvt.f64.f32 	%fd4, %f6;
	add.s64 	%rd12, %rd6, %rd9;
	ld.global.f32 	%f7, [%rd12];
	cvt.f64.f32 	%fd5, %f7;
	fma.rn.f64 	%fd6, %fd4, 0d3FB999999999999A, %fd5;
	cvt.rn.f32.f64 	%f8, %fd6;
	st.global.f32 	[%rd12], %f8;
$L__BB0_2:
	ret;

}
	// .globl	_Z5saxpyifPfS_
.visible .entry _Z5saxpyifPfS_(
	.param .u32 _Z5saxpyifPfS__param_0,
	.param .f32 _Z5saxpyifPfS__param_1,
	.param .u64 .ptr .align 1 _Z5saxpyifPfS__param_2,
	.param .u64 .ptr .align 1 _Z5saxpyifPfS__param_3
)
{
	.reg .pred 	%p<2>;
	.reg .b32 	%r<6>;
	.reg .b32 	%f<5>;
	.reg .b64 	%rd<8>;

	ld.param.u32 	%r2, [_Z5saxpyifPfS__param_0];
	ld.param.f32 	%f1, [_Z5saxpyifPfS__param_1];
	ld.param.u64 	%rd1, [_Z5saxpyifPfS__param_2];
	ld.param.u64 	%rd2, [_Z5saxpyifPfS__param_3];
	mov.u32 	%r3, %ctaid.x;
	mov.u32 	%r4, %ntid.x;
	mov.u32 	%r5, %tid.x;
	mad.lo.s32 	%r1, %r3, %r4, %r5;
	setp.ge.s32 	%p1, %r1, %r2;
	@%p1 bra 	$L__BB1_2;
	cvta.to.global.u64 	%rd3, %rd1;
	cvta.to.global.u64 	%rd4, %rd2;
	mul.wide.s32 	%rd5, %r1, 4;
	add.s64 	%rd6, %rd3, %rd5;
	ld.global.f32 	%f2, [%rd6];
	add.s64 	%rd7, %rd4, %rd5;
	ld.global.f32 	%f3, [%rd7];
	fma.rn.f32 	%f4, %f1, %f2, %f3;
	st.global.f32 	[%rd7], %f4;
$L__BB1_2:
	ret;

}


// ===== COMPILED SASS (sm_100) =====

	.target	sm_100

	.elftype	@"ET_EXEC"


//--------------------- .note.nv.tkinfo           --------------------------
	.section	.note.nv.tkinfo,"",@"SHT_NOTE"
	.sectionflags	@"SHF_NOTE_NV_TKINFO"
	.tkinfo
        /*0018*/ 	.word	0x00000002
        /*0030*/ 	.string	""
        /*0030*/ 	.string	"ptxas"
        /*0030*/ 	.string	"Cuda compilation tools, release 13.0, V13.0.88"
        /*0030*/ 	.string	"Build cuda_13.0.r13.0/compiler.36424714_0"
        /*0030*/ 	.string	"-arch sm_100 -m 64 "



//--------------------- .note.nv.cuinfo           --------------------------
	.section	.note.nv.cuinfo,"",@"SHT_NOTE"
	.sectionflags	@"SHF_NOTE_NV_CUINFO"
        /*0018*/ 	.short	0x0002
        /*001a*/ 	.short	0x0064
        /*001c*/ 	.short	0x0082
	.zero		2


//--------------------- .nv.info                  --------------------------
	.section	.nv.info,"",@"SHT_CUDA_INFO"
	.align	4


	//----- nvinfo : EIATTR_REGCOUNT
	.align		4
        /*0000*/ 	.byte	0x04, 0x2f
        /*0002*/ 	.short	(.L_1 - .L_0)
	.align		4
.L_0:
        /*0004*/ 	.word	index@(_Z16calculate_forcesiPfS_S_S_S_)
        /*0008*/ 	.word	0x00000012


	//----- nvinfo : EIATTR_FRAME_SIZE
	.align		4
.L_1:
        /*000c*/ 	.byte	0x04, 0x11
        /*000e*/ 	.short	(.L_3 - .L_2)
	.align		4
.L_2:
        /*0010*/ 	.word	index@(_Z16calculate_forcesiPfS_S_S_S_)
        /*0014*/ 	.word	0x00000000


	//----- nvinfo : EIATTR_REGCOUNT
	.align		4
.L_3:
        /*0018*/ 	.byte	0x04, 0x2f
        /*001a*/ 	.short	(.L_5 - .L_4)
	.align		4
.L_4:
        /*001c*/ 	.word	index@(_Z5saxpyifPfS_)
        /*0020*/ 	.word	0x0000000a


	//----- nvinfo : EIATTR_FRAME_SIZE
	.align		4
.L_5:
        /*0024*/ 	.byte	0x04, 0x11
        /*0026*/ 	.short	(.L_7 - .L_6)
	.align		4
.L_6:
        /*0028*/ 	.word	index@(_Z5saxpyifPfS_)
        /*002c*/ 	.word	0x00000000


	//----- nvinfo : EIATTR_MIN_STACK_SIZE
	.align		4
.L_7:
        /*0030*/ 	.byte	0x04, 0x12
        /*0032*/ 	.short	(.L_9 - .L_8)
	.align		4
.L_8:
        /*0034*/ 	.word	index@(_Z5saxpyifPfS_)
        /*0038*/ 	.word	0x00000000


	//----- nvinfo : EIATTR_MIN_STACK_SIZE
	.align		4
.L_9:
        /*003c*/ 	.byte	0x04, 0x12
        /*003e*/ 	.short	(.L_11 - .L_10)
	.align		4
.L_10:
        /*0040*/ 	.word	index@(_Z16calculate_forcesiPfS_S_S_S_)
        /*0044*/ 	.word	0x00000000
.L_11:


//--------------------- .nv.compat                --------------------------
	.section	.nv.compat,"",@"SHT_CUDA_COMPAT_INFO"
	.align	4
        /*0000*/ 	.byte	0x02, 0x09, 0x00, 0x00, 0x02, 0x02, 0x01, 0x00, 0x02, 0x05, 0x05, 0x00, 0x03, 0x07, 0x01, 0x01
        /*0010*/ 	.byte	0x02, 0x03, 0x00, 0x00, 0x02, 0x06, 0x01, 0x00, 0x04, 0x0b, 0x08, 0x00, 0x01, 0x00, 0x00, 0x00
        /*0020*/ 	.byte	0x00, 0x00, 0x00, 0x00


//--------------------- .nv.info._Z5saxpyifPfS_   --------------------------
	.section	.nv.info._Z5saxpyifPfS_,"",@"SHT_CUDA_INFO"
	.sectionflags	@""
	.align	4


	//----- nvinfo : EIATTR_CUDA_API_VERSION
	.align		4
        /*0000*/ 	.byte	0x04, 0x37
        /*0002*/ 	.short	(.L_13 - .L_12)
.L_12:
        /*0004*/ 	.word	0x00000082


	//----- nvinfo : EIATTR_KPARAM_INFO
	.align		4
.L_13:
        /*0008*/ 	.byte	0x04, 0x17
        /*000a*/ 	.short	(.L_15 - .L_14)
.L_14:
        /*000c*/ 	.word	0x00000000
        /*0010*/ 	.short	0x0003
        /*0012*/ 	.short	0x0010
        /*0014*/ 	.byte	0x00, 0xf5, 0x21, 0x00


	//----- nvinfo : EIATTR_KPARAM_INFO
	.align		4
.L_15:
        /*0018*/ 	.byte	0x04, 0x17
        /*001a*/ 	.short	(.L_17 - .L_16)
.L_16:
        /*001c*/ 	.word	0x00000000
        /*0020*/ 	.short	0x0002
        /*0022*/ 	.short	0x0008
        /*0024*/ 	.byte	0x00, 0xf5, 0x21, 0x00


	//----- nvinfo : EIATTR_KPARAM_INFO
	.align		4
.L_17:
        /*0028*/ 	.byte	0x04, 0x17
        /*002a*/ 	.short	(.L_19 - .L_18)
.L_18:
        /*002c*/ 	.word	0x00000000
        /*0030*/ 	.short	0x0001
        /*0032*/ 	.short	0x0004
        /*0034*/ 	.byte	0x00, 0xf0, 0x11, 0x00


	//----- nvinfo : EIATTR_KPARAM_INFO
	.align		4
.L_19:
        /*0038*/ 	.byte	0x04, 0x17
        /*003a*/ 	.short	(.L_21 - .L_20)
.L_20:
        /*003c*/ 	.word	0x00000000
        /*0040*/ 	.short	0x0000
        /*0042*/ 	.short	0x0000
        /*0044*/ 	.byte	0x00, 0xf0, 0x11, 0x00


	//----- nvinfo : EIATTR_SPARSE_MMA_MASK
	.align		4
.L_21:
        /*0048*/ 	.byte	0x03, 0x50
        /*004a*/ 	.short	0x0000


	//----- nvinfo : EIATTR_MAXREG_COUNT
	.align		4
        /*004c*/ 	.byte	0x03, 0x1b
        /*004e*/ 	.short	0x00ff


	//----- nvinfo : EIATTR_MERCURY_ISA_VERSION
	.align		4
        /*0050*/ 	.byte	0x03, 0x5f
        /*0052*/ 	.short	0x0101


	//----- nvinfo : EIATTR_VRC_CTA_INIT_COUNT
	.align		4
        /*0054*/ 	.byte	0x02, 0x4a
	.zero		1
	.zero		1


	//----- nvinfo : EIATTR_EXIT_INSTR_OFFSETS
	.align		4
        /*0058*/ 	.byte	0x04, 0x1c
        /*005a*/ 	.short	(.L_23 - .L_22)


	//   ....[0]....
.L_22:
        /*005c*/ 	.word	0x00000070


	//   ....[1]....
        /*0060*/ 	.word	0x00000120


	//----- nvinfo : EIATTR_CBANK_PARAM_SIZE
	.align		4
.L_23:
        /*0064*/ 	.byte	0x03, 0x19
        /*0066*/ 	.short	0x0018


	//----- nvinfo : EIATTR_PARAM_CBANK
	.align		4
        /*0068*/ 	.byte	0x04, 0x0a
        /*006a*/ 	.short	(.L_25 - .L_24)
	.align		4
.L_24:
        /*006c*/ 	.word	index@(.nv.constant0._Z5saxpyifPfS_)
        /*0070*/ 	.short	0x0380
        /*0072*/ 	.short	0x0018


	//----- nvinfo : EIATTR_SW_WAR
	.align		4
.L_25:
        /*0074*/ 	.byte	0x04, 0x36
        /*0076*/ 	.short	(.L_27 - .L_26)
.L_26:
        /*0078*/ 	.word	0x00000008
.L_27:


//--------------------- .nv.info._Z16calculate_forcesiPfS_S_S_S_ --------------------------
	.section	.nv.info._Z16calculate_forcesiPfS_S_S_S_,"",@"SHT_CUDA_INFO"
	.sectionflags	@""
	.align	4


	//----- nvinfo : EIATTR_CUDA_API_VERSION
	.align		4
        /*0000*/ 	.byte	0x04, 0x37
        /*0002*/ 	.short	(.L_29 - .L_28)
.L_28:
        /*0004*/ 	.word	0x00000082


	//----- nvinfo : EIATTR_KPARAM_INFO
	.align		4
.L_29:
        /*0008*/ 	.byte	0x04, 0x17
        /*000a*/ 	.short	(.L_31 - .L_30)
.L_30:
        /*000c*/ 	.word	0x00000000
        /*0010*/ 	.short	0x0005
        /*0012*/ 	.short	0x0028
        /*0014*/ 	.byte	0x00, 0xf5, 0x21, 0x00


	//----- nvinfo : EIATTR_KPARAM_INFO
	.align		4
.L_31:
        /*0018*/ 	.byte	0x04, 0x17
        /*001a*/ 	.short	(.L_33 - .L_32)
.L_32:
        /*001c*/ 	.word	0x00000000
        /*0020*/ 	.short	0x0004
        /*0022*/ 	.short	0x0020
        /*0024*/ 	.byte	0x00, 0xf5, 0x21, 0x00


	//----- nvinfo : EIATTR_KPARAM_INFO
	.align		4
.L_33:
        /*0028*/ 	.byte	0x04, 0x17
        /*002a*/ 	.short	(.L_35 - .L_34)
.L_34:
        /*002c*/ 	.word	0x00000000
        /*0030*/ 	.short	0x0003
        /*0032*/ 	.short	0x0018
        /*0034*/ 	.byte	0x00, 0xf5, 0x21, 0x00


	//----- nvinfo : EIATTR_KPARAM_INFO
	.align		4
.L_35:
        /*0038*/ 	.byte	0x04, 0x17
        /*003a*/ 	.short	(.L_37 - .L_36)
.L_36:
        /*003c*/ 	.word	0x00000000
        /*0040*/ 	.short	0x0002
        /*0042*/ 	.short	0x0010
        /*0044*/ 	.byte	0x00, 0xf5, 0x21, 0x00


	//----- nvinfo : EIATTR_KPARAM_INFO
	.align		4
.L_37:
        /*0048*/ 	.byte	0x04, 0x17
        /*004a*/ 	.short	(.L_39 - .L_38)
.L_38:
        /*004c*/ 	.word	0x00000000
        /*0050*/ 	.short	0x0001
        /*0052*/ 	.short	0x0008
        /*0054*/ 	.byte	0x00, 0xf5, 0x21, 0x00


	//----- nvinfo : EIATTR_KPARAM_INFO
	.align		4
.L_39:
        /*0058*/ 	.byte	0x04, 0x17
        /*005a*/ 	.short	(.L_41 - .L_40)
.L_40:
        /*005c*/ 	.word	0x00000000
        /*0060*/ 	.short	0x0000
        /*0062*/ 	.short	0x0000
        /*0064*/ 	.byte	0x00, 0xf0, 0x11, 0x00


	//----- nvinfo : EIATTR_SPARSE_MMA_MASK
	.align		4
.L_41:
        /*0068*/ 	.byte	0x03, 0x50
        /*006a*/ 	.short	0x0000


	//----- nvinfo : EIATTR_MAXREG_COUNT
	.align		4
        /*006c*/ 	.byte	0x03, 0x1b
        /*006e*/ 	.short	0x00ff


	//----- nvinfo : EIATTR_MERCURY_ISA_VERSION
	.align		4
        /*0070*/ 	.byte	0x03, 0x5f
        /*0072*/ 	.short	0x0101


	//----- nvinfo : EIATTR_VRC_CTA_INIT_COUNT
	.align		4
        /*0074*/ 	.byte	0x02, 0x4a
	.zero		1
	.zero		1


	//----- nvinfo : EIATTR_EXIT_INSTR_OFFSETS
	.align		4
        /*0078*/ 	.byte	0x04, 0x1c
        /*007a*/ 	.short	(.L_43 - .L_42)


	//   ....[0]....
.L_42:
        /*007c*/ 	.word	0x000000c0


	//   ....[1]....
        /*0080*/ 	.word	0x00000270


	//----- nvinfo : EIATTR_CBANK_PARAM_SIZE
	.align		4
.L_43:
        /*0084*/ 	.byte	0x03, 0x19
        /*0086*/ 	.short	0x0030


	//----- nvinfo : EIATTR_PARAM_CBANK
	.align		4
        /*0088*/ 	.byte	0x04, 0x0a
        /*008a*/ 	.short	(.L_45 - .L_44)
	.align		4
.L_44:
        /*008c*/ 	.word	index@(.nv.constant0._Z16calculate_forcesiPfS_S_S_S_)
        /*0090*/ 	.short	0x0380
        /*0092*/ 	.short	0x0030


	//----- nvinfo : EIATTR_SW_WAR
	.align		4
.L_45:
        /*0094*/ 	.byte	0x04, 0x36
        /*0096*/ 	.short	(.L_47 - .L_46)
.L_46:
        /*0098*/ 	.word	0x00000008
.L_47:


//--------------------- .nv.callgraph             --------------------------
	.section	.nv.callgraph,"",@"SHT_CUDA_CALLGRAPH"
	.align	4
	.sectionentsize	8
	.align		4
        /*0000*/ 	.word	0x00000000
	.align		4
        /*0004*/ 	.word	0xffffffff
	.align		4
        /*0008*/ 	.word	0x00000000
	.align		4
        /*000c*/ 	.word	0xfffffffe
	.align		4
        /*0010*/ 	.word	0x00000000
	.align		4
        /*0014*/ 	.word	0xfffffffd
	.align		4
        /*0018*/ 	.word	0x00000000
	.align		4
        /*001c*/ 	.word	0xfffffffc


//--------------------- .text._Z5saxpyifPfS_      --------------------------
	.section	.text._Z5saxpyifPfS_,"ax",@progbits
	.align	128
        .global         _Z5saxpyifPfS_
        .type           _Z5saxpyifPfS_,@function
        .size           _Z5saxpyifPfS_,(.L_x_2 - _Z5saxpyifPfS_)
        .other          _Z5saxpyifPfS_,@"STO_CUDA_ENTRY STV_DEFAULT"
_Z5saxpyifPfS_:
.text._Z5saxpyifPfS_:
[----:B------:R-:W-:Y:S01]  /*0000*/  LDC R1, c[0x0][0x37c] ;  /* 0x0000df00ff017b82 */ /* 0x000fe20000000800 */
[----:B------:R-:W0:Y:S07]  /*0010*/  S2R R0, SR_TID.X ;  /* 0x0000000000007919 */ /* 0x000e2e0000002100 */
[----:B------:R-:W0:Y:S01]  /*0020*/  S2UR UR4, SR_CTAID.X ;  /* 0x00000000000479c3 */ /* 0x000e220000002500 */
[----:B------:R-:W1:Y:S07]  /*0030*/  LDCU UR5, c[0x0][0x380] ;  /* 0x00007000ff0577ac */ /* 0x000e6e0008000800 */
[----:B------:R-:W0:Y:S02]  /*0040*/  LDC R7, c[0x0][0x360] ;  /* 0x0000d800ff077b82 */ /* 0x000e240000000800 */
[----:B0-----:R-:W-:-:S05]  /*0050*/  IMAD R7, R7, UR4, R0 ;  /* 0x0000000407077c24 */ /* 0x001fca000f8e0200 */
[----:B-1----:R-:W-:-:S13]  /*0060*/  ISETP.GE.AND P0, PT, R7, UR5, PT ;  /* 0x0000000507007c0c */ /* 0x002fda000bf06270 */
[----:B------:R-:W-:Y:S05]  /*0070*/  @P0 EXIT ;  /* 0x000000000000094d */ /* 0x000fea0003800000 */
[----:B------:R-:W0:Y:S01]  /*0080*/  LDC.64 R2, c[0x0][0x388] ;  /* 0x0000e200ff027b82 */ /* 0x000e220000000a00 */
[----:B------:R-:W1:Y:S01]  /*0090*/  LDCU.64 UR4, c[0x0][0x358] ;  /* 0x00006b00ff0477ac */ /* 0x000e620008000a00 */
[----:B------:R-:W2:Y:S06]  /*00a0*/  LDCU UR6, c[0x0][0x384] ;  /* 0x00007080ff0677ac */ /* 0x000eac0008000800 */
[----:B------:R-:W3:Y:S01]  /*00b0*/  LDC.64 R4, c[0x0][0x390] ;  /* 0x0000e400ff047b82 */ /* 0x000ee20000000a00 */
[----:B0-----:R-:W-:-:S06]  /*00c0*/  IMAD.WIDE R2, R7, 0x4, R2 ;  /* 0x0000000407027825 */ /* 0x001fcc00078e0202 */
[----:B-1----:R-:W2:Y:S01]  /*00d0*/  LDG.E R2, desc[UR4][R2.64] ;  /* 0x0000000402027981 */ /* 0x002ea2000c1e1900 */
[----:B---3--:R-:W-:-:S05]  /*00e0*/  IMAD.WIDE R4, R7, 0x4, R4 ;  /* 0x0000000407047825 */ /* 0x008fca00078e0204 */
[----:B------:R-:W2:Y:S02]  /*00f0*/  LDG.E R7, desc[UR4][R4.64] ;  /* 0x0000000404077981 */ /* 0x000ea4000c1e1900 */
[----:B--2---:R-:W-:-:S05]  /*0100*/  FFMA R7, R2, UR6, R7 ;  /* 0x0000000602077c23 */ /* 0x004fca0008000007 */
[----:B------:R-:W-:Y:S01]  /*0110*/  STG.E desc[UR4][R4.64], R7 ;  /* 0x0000000704007986 */ /* 0x000fe2000c101904 */
[----:B------:R-:W-:Y:S05]  /*0120*/  EXIT ;  /* 0x000000000000794d */ /* 0x000fea0003800000 */
.L_x_0:
[----:B------:R-:W-:-:S00]  /*0130*/  BRA `(.L_x_0) ;  /* 0xfffffffc00fc7947 */ /* 0x000fc0000383ffff */
[----:B------:R-:W-:-:S00]  /*0140*/  NOP ;  /* 0x0000000000007918 */ /* 0x000fc00000000000 */
        /* <DEDUP_REMOVED lines=11> */
.L_x_2:


//--------------------- .text._Z16calculate_forcesiPfS_S_S_S_ --------------------------
	.section	.text._Z16calculate_forcesiPfS_S_S_S_,"ax",@progbits
	.align	128
        .global         _Z16calculate_forcesiPfS_S_S_S_
        .type           _Z16calculate_forcesiPfS_S_S_S_,@function
        .size           _Z16calculate_forcesiPfS_S_S_S_,(.L_x_3 - _Z16calculate_forcesiPfS_S_S_S_)
        .other          _Z16calculate_forcesiPfS_S_S_S_,@"STO_CUDA_ENTRY STV_DEFAULT"
_Z16calculate_forcesiPfS_S_S_S_:
.text._Z16calculate_forcesiPfS_S_S_S_:
[----:B------:R-:W-:Y:S01]  /*0000*/  LDC R1, c[0x0][0x37c] ;  /* 0x0000df00ff017b82 */ /* 0x000fe20000000800 */
[----:B------:R-:W0:Y:S07]  /*0010*/  S2R R0, SR_TID.X ;  /* 0x0000000000007919 */ /* 0x000e2e0000002100 */
[----:B------:R-:W0:Y:S01]  /*0020*/  LDC R5, c[0x0][0x360] ;  /* 0x0000d800ff057b82 */ /* 0x000e220000000800 */
[----:B------:R-:W1:Y:S01]  /*0030*/  LDCU UR6, c[0x0][0x380] ;  /* 0x00007000ff0677ac */ /* 0x000e620008000800 */
[----:B------:R-:W2:Y:S06]  /*0040*/  S2R R2, SR_TID.Y ;  /* 0x0000000000027919 */ /* 0x000eac0000002200 */
[----:B------:R-:W0:Y:S08]  /*0050*/  S2UR UR4, SR_CTAID.X ;  /* 0x00000000000479c3 */ /* 0x000e300000002500 */
[----:B------:R-:W2:Y:S08]  /*0060*/  S2UR UR5, SR_CTAID.Y ;  /* 0x00000000000579c3 */ /* 0x000eb00000002600 */
[----:B------:R-:W2:Y:S01]  /*0070*/  LDC R15, c[0x0][0x364] ;  /* 0x0000d900ff0f7b82 */ /* 0x000ea20000000800 */
[----:B0-----:R-:W-:-:S02]  /*0080*/  IMAD R5, R5, UR4, R0 ;  /* 0x0000000405057c24 */ /* 0x001fc4000f8e0200 */
[----:B--2---:R-:W-:-:S05]  /*0090*/  IMAD R15, R15, UR5, R2 ;  /* 0x000000050f0f7c24 */ /* 0x004fca000f8e0202 */
[----:B------:R-:W-:-:S04]  /*00a0*/  VIMNMX R0, PT, PT, R5, R15, !PT ;  /* 0x0000000f05007248 */ /* 0x000fc80007fe0100 */
[----:B-1----:R-:W-:-:S13]  /*00b0*/  ISETP.GE.AND P0, PT, R0, UR6, PT ;  /* 0x0000000600007c0c */ /* 0x002fda000bf06270 */
[----:B------:R-:W-:Y:S05]  /*00c0*/  @P0 EXIT ;  /* 0x000000000000094d */ /* 0x000fea0003800000 */
[----:B------:R-:W0:Y:S01]  /*00d0*/  LDC.64 R6, c[0x0][0x388] ;  /* 0x0000e200ff067b82 */ /* 0x000e220000000a00 */
[----:B------:R-:W1:Y:S07]  /*00e0*/  LDCU.64 UR4, c[0x0][0x358] ;  /* 0x00006b00ff0477ac */ /* 0x000e6e0008000a00 */
[----:B------:R-:W2:Y:S08]  /*00f0*/  LDC.64 R8, c[0x0][0x398] ;  /* 0x0000e600ff087b82 */ /* 0x000eb00000000a00 */
[----:B------:R-:W3:Y:S01]  /*0100*/  LDC.64 R2, c[0x0][0x3a8] ;  /* 0x0000ea00ff027b82 */ /* 0x000ee20000000a00 */
[----:B0-----:R-:W-:-:S06]  /*0110*/  IMAD.WIDE R6, R5, 0x4, R6 ;  /* 0x0000000405067825 */ /* 0x001fcc00078e0206 */
[----:B-1----:R-:W4:Y:S01]  /*0120*/  LDG.E R6, desc[UR4][R6.64] ;  /* 0x0000000406067981 */ /* 0x002f22000c1e1900 */
[----:B--2---:R-:W-:-:S06]  /*0130*/  IMAD.WIDE.U32 R8, R15, 0x4, R8 ;  /* 0x000000040f087825 */ /* 0x004fcc00078e0008 */
[----:B------:R-:W4:Y:S01]  /*0140*/  LDG.E R9, desc[UR4][R8.64] ;  /* 0x0000000408097981 */ /* 0x000f22000c1e1900 */
[----:B---3--:R-:W-:-:S05]  /*0150*/  IMAD.WIDE R4, R5, 0x4, R2 ;  /* 0x0000000405047825 */ /* 0x008fca00078e0202 */
[----:B------:R-:W2:Y:S01]  /*0160*/  LDG.E R14, desc[UR4][R4.64] ;  /* 0x00000004040e7981 */ /* 0x000ea2000c1e1900 */
[----:B------:R-:W-:Y:S01]  /*0170*/  UMOV UR6, 0x9999999a ;  /* 0x9999999a00067882 */ /* 0x000fe20000000000 */
[----:B------:R-:W-:Y:S01]  /*0180*/  UMOV UR7, 0x3fb99999 ;  /* 0x3fb9999900077882 */ /* 0x000fe20000000000 */
[----:B----4-:R-:W-:-:S04]  /*0190*/  FADD R0, R6, -R9 ;  /* 0x8000000906007221 */ /* 0x010fc80000000000 */
[----:B------:R-:W-:Y:S08]  /*01a0*/  F2F.F64.F32 R10, R0 ;  /* 0x00000000000a7310 */ /* 0x000ff00000201800 */
[----:B--2---:R-:W0:Y:S02]  /*01b0*/  F2F.F64.F32 R12, R14 ;  /* 0x0000000e000c7310 */ /* 0x004e240000201800 */
[----:B0-----:R-:W-:-:S10]  /*01c0*/  DFMA R10, R10, UR6, R12 ;  /* 0x000000060a0a7c2b */ /* 0x001fd4000800000c */
[----:B------:R-:W0:Y:S01]  /*01d0*/  F2F.F32.F64 R11, R10 ;  /* 0x0000000a000b7310 */ /* 0x000e220000301000 */
[----:B------:R-:W-:Y:S01]  /*01e0*/  IMAD.WIDE.U32 R12, R15, 0x4, R2 ;  /* 0x000000040f0c7825 */ /* 0x000fe200078e0002 */
[----:B0-----:R-:W-:Y:S04]  /*01f0*/  STG.E desc[UR4][R4.64], R11 ;  /* 0x0000000b04007986 */ /* 0x001fe8000c101904 */
[----:B------:R-:W2:Y:S01]  /*0200*/  LDG.E R7, desc[UR4][R12.64] ;  /* 0x000000040c077981 */ /* 0x000ea2000c1e1900 */
[----:B------:R-:W-:-:S04]  /*0210*/  FADD R15, -R6, R9 ;  /* 0x00000009060f7221 */ /* 0x000fc80000000100 */
[----:B------:R-:W-:Y:S08]  /*0220*/  F2F.F64.F32 R2, R15 ;  /* 0x0000000f00027310 */ /* 0x000ff00000201800 */
[----:B--2---:R-:W0:Y:S02]  /*0230*/  F2F.F64.F32 R6, R7 ;  /* 0x0000000700067310 */ /* 0x004e240000201800 */
[----:B0-----:R-:W-:-:S10]  /*0240*/  DFMA R2, R2, UR6, R6 ;  /* 0x0000000602027c2b */ /* 0x001fd40008000006 */
[----:B------:R-:W0:Y:S02]  /*0250*/  F2F.F32.F64 R3, R2 ;  /* 0x0000000200037310 */ /* 0x000e240000301000 */
[----:B0-----:R-:W-:Y:S01]  /*0260*/  STG.E desc[UR4][R12.64], R3 ;  /* 0x000000030c007986 */ /* 0x001fe2000c101904 */
[----:B------:R-:W-:Y:S05]  /*0270*/  EXIT ;  /* 0x000000000000794d */ /* 0x000fea0003800000 */
.L_x_1:
        /* <DEDUP_REMOVED lines=16> */
.L_x_3:


//--------------------- .nv.shared.reserved.0     --------------------------
	.section	.nv.shared.reserved.0,"aw",@nobits
	.weak		__nv_reservedSMEM_offset_0_alias
	.size		__nv_reservedSMEM_offset_0_alias, 0, 64
	.other		__nv_reservedSMEM_offset_0_alias,@"STO_CUDA_RESERVED_SHARED STV_DEFAULT"
__nv_reservedSMEM_offset_0_alias:
	.zero		0
	.zero		64


//--------------------- .nv.constant0._Z5saxpyifPfS_ --------------------------
	.section	.nv.constant0._Z5saxpyifPfS_,"a",@progbits
	.sectionflags	@""
	.align	4
.nv.constant0._Z5saxpyifPfS_:
	.zero		920


//--------------------- .nv.constant0._Z16calculate_forcesiPfS_S_S_S_ --------------------------
	.section	.nv.constant0._Z16calculate_forcesiPfS_S_S_S_,"a",@progbits
	.sectionflags	@""
	.align	4
.nv.constant0._Z16calculate_forcesiPfS_S_S_S_:
	.zero		944


//--------------------- SYMBOLS --------------------------

	.type		.nv.reservedSmem.offset0,@object
	.size		.nv.reservedSmem.offset0,0x4
